//
// Generated by NVIDIA NVVM Compiler
//
// Compiler Build ID: CL-36424714
// Cuda compilation tools, release 13.0, V13.0.88
// Based on NVVM 20.0.0
//

.version 9.0
.target sm_100
.address_size 64

	// .globl	_Z8gpu_HeatPfS_S_i
.extern .shared .align 16 .b8 sdata[];

.visible .entry _Z8gpu_HeatPfS_S_i(
	.param .u64 .ptr .align 1 _Z8gpu_HeatPfS_S_i_param_0,
	.param .u64 .ptr .align 1 _Z8gpu_HeatPfS_S_i_param_1,
	.param .u64 .ptr .align 1 _Z8gpu_HeatPfS_S_i_param_2,
	.param .u32 _Z8gpu_HeatPfS_S_i_param_3
)
{
	.reg .pred 	%p<6>;
	.reg .b32 	%r<19>;
	.reg .b32 	%f<12>;
	.reg .b64 	%rd<17>;

	ld.param.u64 	%rd2, [_Z8gpu_HeatPfS_S_i_param_0];
	ld.param.u64 	%rd3, [_Z8gpu_HeatPfS_S_i_param_1];
	ld.param.u64 	%rd4, [_Z8gpu_HeatPfS_S_i_param_2];
	ld.param.u32 	%r3, [_Z8gpu_HeatPfS_S_i_param_3];
	cvta.to.global.u64 	%rd1, %rd4;
	mov.u32 	%r4, %ctaid.x;
	mov.u32 	%r5, %ntid.x;
	mov.u32 	%r6, %tid.x;
	mad.lo.s32 	%r7, %r4, %r5, %r6;
	mov.u32 	%r8, %ctaid.y;
	mov.u32 	%r9, %ntid.y;
	mov.u32 	%r10, %tid.y;
	mad.lo.s32 	%r11, %r8, %r9, %r10;
	or.b32  	%r13, %r6, %r4;
	setp.eq.s32 	%p1, %r13, 0;
	or.b32  	%r14, %r10, %r8;
	setp.eq.s32 	%p2, %r14, 0;
	mad.lo.s32 	%r1, %r3, %r7, %r11;
	add.s32 	%r15, %r3, -1;
	max.s32 	%r16, %r7, %r11;
	setp.ge.s32 	%p3, %r16, %r15;
	or.pred  	%p4, %p1, %p2;
	or.pred  	%p5, %p4, %p3;
	@%p5 bra 	$L__BB0_2;
	cvta.to.global.u64 	%rd7, %rd2;
	cvta.to.global.u64 	%rd8, %rd3;
	mul.wide.s32 	%rd9, %r1, 4;
	add.s64 	%rd10, %rd7, %rd9;
	ld.global.f32 	%f1, [%rd10+-4];
	sub.s32 	%r18, %r1, %r3;
	mul.wide.s32 	%rd11, %r18, 4;
	add.s64 	%rd12, %rd7, %rd11;
	ld.global.f32 	%f2, [%rd12];
	add.f32 	%f3, %f1, %f2;
	ld.global.f32 	%f4, [%rd10+4];
	add.f32 	%f5, %f3, %f4;
	mul.wide.s32 	%rd13, %r3, 4;
	add.s64 	%rd14, %rd10, %rd13;
	ld.global.f32 	%f6, [%rd14];
	add.f32 	%f7, %f5, %f6;
	mul.f32 	%f8, %f7, 0f3E800000;
	add.s64 	%rd15, %rd8, %rd9;
	st.global.f32 	[%rd15], %f8;
	ld.global.f32 	%f9, [%rd10];
	sub.f32 	%f10, %f8, %f9;
	mul.f32 	%f11, %f10, %f10;
	add.s64 	%rd16, %rd1, %rd9;
	st.global.f32 	[%rd16], %f11;
	bra.uni 	$L__BB0_3;
$L__BB0_2:
	mul.wide.s32 	%rd5, %r1, 4;
	add.s64 	%rd6, %rd1, %rd5;
	mov.b32 	%r17, 0;
	st.global.u32 	[%rd6], %r17;
$L__BB0_3:
	ret;

}
	// .globl	_Z7reduce0PfS_j
.visible .entry _Z7reduce0PfS_j(
	.param .u64 .ptr .align 1 _Z7reduce0PfS_j_param_0,
	.param .u64 .ptr .align 1 _Z7reduce0PfS_j_param_1,
	.param .u32 _Z7reduce0PfS_j_param_2
)
{
	.reg .pred 	%p<6>;
	.reg .b32 	%r<17>;
	.reg .b32 	%f<9>;
	.reg .b64 	%rd<9>;

	ld.param.u64 	%rd1, [_Z7reduce0PfS_j_param_0];
	ld.param.u64 	%rd2, [_Z7reduce0PfS_j_param_1];
	ld.param.u32 	%r8, [_Z7reduce0PfS_j_param_2];
	mov.u32 	%r1, %tid.x;
	mov.u32 	%r2, %ctaid.x;
	mov.u32 	%r3, %ntid.x;
	mad.lo.s32 	%r4, %r2, %r3, %r1;
	setp.ge.u32 	%p1, %r4, %r8;
	mov.f32 	%f8, 0f00000000;
	@%p1 bra 	$L__BB1_2;
	cvta.to.global.u64 	%rd3, %rd1;
	mul.wide.u32 	%rd4, %r4, 4;
	add.s64 	%rd5, %rd3, %rd4;
	ld.global.f32 	%f8, [%rd5];
$L__BB1_2:
	shl.b32 	%r9, %r1, 2;
	mov.u32 	%r10, sdata;
	add.s32 	%r5, %r10, %r9;
	st.shared.f32 	[%r5], %f8;
	bar.sync 	0;
	setp.lt.u32 	%p2, %r3, 2;
	@%p2 bra 	$L__BB1_7;
	mov.b32 	%r16, 1;
$L__BB1_4:
	shl.b32 	%r7, %r16, 1;
	add.s32 	%r12, %r7, -1;
	and.b32  	%r13, %r12, %r1;
	setp.ne.s32 	%p3, %r13, 0;
	@%p3 bra 	$L__BB1_6;
	shl.b32 	%r14, %r16, 2;
	add.s32 	%r15, %r5, %r14;
	ld.shared.f32 	%f4, [%r15];
	ld.shared.f32 	%f5, [%r5];
	add.f32 	%f6, %f4, %f5;
	st.shared.f32 	[%r5], %f6;
$L__BB1_6:
	bar.sync 	0;
	setp.lt.u32 	%p4, %r7, %r3;
	mov.u32 	%r16, %r7;
	@%p4 bra 	$L__BB1_4;
$L__BB1_7:
	setp.ne.s32 	%p5, %r1, 0;
	@%p5 bra 	$L__BB1_9;
	ld.shared.f32 	%f7, [sdata];
	cvta.to.global.u64 	%rd6, %rd2;
	mul.wide.u32 	%rd7, %r2, 4;
	add.s64 	%rd8, %rd6, %rd7;
	st.global.f32 	[%rd8], %f7;
$L__BB1_9:
	ret;

}
	// .globl	_Z7reduce1PfS_j
.visible .entry _Z7reduce1PfS_j(
	.param .u64 .ptr .align 1 _Z7reduce1PfS_j_param_0,
	.param .u64 .ptr .align 1 _Z7reduce1PfS_j_param_1,
	.param .u32 _Z7reduce1PfS_j_param_2
)
{
	.reg .pred 	%p<6>;
	.reg .b32 	%r<16>;
	.reg .b32 	%f<9>;
	.reg .b64 	%rd<9>;

	ld.param.u64 	%rd1, [_Z7reduce1PfS_j_param_0];
	ld.param.u64 	%rd2, [_Z7reduce1PfS_j_param_1];
	ld.param.u32 	%r8, [_Z7reduce1PfS_j_param_2];
	mov.u32 	%r1, %tid.x;
	mov.u32 	%r2, %ctaid.x;
	mov.u32 	%r3, %ntid.x;
	mad.lo.s32 	%r4, %r2, %r3, %r1;
	setp.ge.u32 	%p1, %r4, %r8;
	mov.f32 	%f8, 0f00000000;
	@%p1 bra 	$L__BB2_2;
	cvta.to.global.u64 	%rd3, %rd1;
	mul.wide.u32 	%rd4, %r4, 4;
	add.s64 	%rd5, %rd3, %rd4;
	ld.global.f32 	%f8, [%rd5];
$L__BB2_2:
	shl.b32 	%r9, %r1, 2;
	mov.u32 	%r10, sdata;
	add.s32 	%r5, %r10, %r9;
	st.shared.f32 	[%r5], %f8;
	bar.sync 	0;
	setp.lt.u32 	%p2, %r3, 2;
	@%p2 bra 	$L__BB2_7;
	mov.b32 	%r15, 1;
$L__BB2_4:
	shl.b32 	%r7, %r15, 1;
	mul.lo.s32 	%r12, %r7, %r1;
	setp.ge.u32 	%p3, %r12, %r3;
	@%p3 bra 	$L__BB2_6;
	shl.b32 	%r13, %r15, 2;
	add.s32 	%r14, %r5, %r13;
	ld.shared.f32 	%f4, [%r14];
	ld.shared.f32 	%f5, [%r5];
	add.f32 	%f6, %f4, %f5;
	st.shared.f32 	[%r5], %f6;
$L__BB2_6:
	bar.sync 	0;
	setp.lt.u32 	%p4, %r7, %r3;
	mov.u32 	%r15, %r7;
	@%p4 bra 	$L__BB2_4;
$L__BB2_7:
	setp.ne.s32 	%p5, %r1, 0;
	@%p5 bra 	$L__BB2_9;
	ld.shared.f32 	%f7, [sdata];
	cvta.to.global.u64 	%rd6, %rd2;
	mul.wide.u32 	%rd7, %r2, 4;
	add.s64 	%rd8, %rd6, %rd7;
	st.global.f32 	[%rd8], %f7;
$L__BB2_9:
	ret;

}


// ===== COMPILED SASS (sm_100) =====

	.target	sm_100

	.elftype	@"ET_EXEC"


//--------------------- .note.nv.tkinfo           --------------------------
	.section	.note.nv.tkinfo,"",@"SHT_NOTE"
	.sectionflags	@"SHF_NOTE_NV_TKINFO"
	.tkinfo
        /*0018*/ 	.word	0x00000002
        /*0030*/ 	.string	""
        /*0030*/ 	.string	"ptxas"
        /*0030*/ 	.string	"Cuda compilation tools, release 13.0, V13.0.88"
        /*0030*/ 	.string	"Build cuda_13.0.r13.0/compiler.36424714_0"
        /*0030*/ 	.string	"-arch sm_100 -m 64 "



//--------------------- .note.nv.cuinfo           --------------------------
	.section	.note.nv.cuinfo,"",@"SHT_NOTE"
	.sectionflags	@"SHF_NOTE_NV_CUINFO"
        /*0018*/ 	.short	0x0002
        /*001a*/ 	.short	0x0064
        /*001c*/ 	.short	0x0082
	.zero		2


//--------------------- .nv.info                  --------------------------
	.section	.nv.info,"",@"SHT_CUDA_INFO"
	.align	4


	//----- nvinfo : EIATTR_REGCOUNT
	.align		4
        /*0000*/ 	.byte	0x04, 0x2f
        /*0002*/ 	.short	(.L_1 - .L_0)
	.align		4
.L_0:
        /*0004*/ 	.word	index@(_Z8gpu_HeatPfS_S_i)
        /*0008*/ 	.word	0x00000010


	//----- nvinfo : EIATTR_FRAME_SIZE
	.align		4
.L_1:
        /*000c*/ 	.byte	0x04, 0x11
        /*000e*/ 	.short	(.L_3 - .L_2)
	.align		4
.L_2:
        /*0010*/ 	.word	index@(_Z8gpu_HeatPfS_S_i)
        /*0014*/ 	.word	0x00000000


	//----- nvinfo : EIATTR_REGCOUNT
	.align		4
.L_3:
        /*0018*/ 	.byte	0x04, 0x2f
        /*001a*/ 	.short	(.L_5 - .L_4)
	.align		4
.L_4:
        /*001c*/ 	.word	index@(_Z7reduce0PfS_j)
        /*0020*/ 	.word	0x0000000b


	//----- nvinfo : EIATTR_FRAME_SIZE
	.align		4
.L_5:
        /*0024*/ 	.byte	0x04, 0x11
        /*0026*/ 	.short	(.L_7 - .L_6)
	.align		4
.L_6:
        /*0028*/ 	.word	index@(_Z7reduce0PfS_j)
        /*002c*/ 	.word	0x00000000


	//----- nvinfo : EIATTR_REGCOUNT
	.align		4
.L_7:
        /*0030*/ 	.byte	0x04, 0x2f
        /*0032*/ 	.short	(.L_9 - .L_8)
	.align		4
.L_8:
        /*0034*/ 	.word	index@(_Z7reduce1PfS_j)
        /*0038*/ 	.word	0x0000000c


	//----- nvinfo : EIATTR_FRAME_SIZE
	.align		4
.L_9:
        /*003c*/ 	.byte	0x04, 0x11
        /*003e*/ 	.short	(.L_11 - .L_10)
	.align		4
.L_10:
        /*0040*/ 	.word	index@(_Z7reduce1PfS_j)
        /*0044*/ 	.word	0x00000000


	//----- nvinfo : EIATTR_MIN_STACK_SIZE
	.align		4
.L_11:
        /*0048*/ 	.byte	0x04, 0x12
        /*004a*/ 	.short	(.L_13 - .L_12)
	.align		4
.L_12:
        /*004c*/ 	.word	index@(_Z7reduce1PfS_j)
        /*0050*/ 	.word	0x00000000


	//----- nvinfo : EIATTR_MIN_STACK_SIZE
	.align		4
.L_13:
        /*0054*/ 	.byte	0x04, 0x12
        /*0056*/ 	.short	(.L_15 - .L_14)
	.align		4
.L_14:
        /*0058*/ 	.word	index@(_Z7reduce0PfS_j)
        /*005c*/ 	.word	0x00000000


	//----- nvinfo : EIATTR_MIN_STACK_SIZE
	.align		4
.L_15:
        /*0060*/ 	.byte	0x04, 0x12
        /*0062*/ 	.short	(.L_17 - .L_16)
	.align		4
.L_16:
        /*0064*/ 	.word	index@(_Z8gpu_HeatPfS_S_i)
        /*0068*/ 	.word	0x00000000
.L_17:


//--------------------- .nv.compat                --------------------------
	.section	.nv.compat,"",@"SHT_CUDA_COMPAT_INFO"
	.align	4
        /*0000*/ 	.byte	0x02, 0x09, 0x00, 0x00, 0x02, 0x02, 0x01, 0x00, 0x02, 0x05, 0x05, 0x00, 0x03, 0x07, 0x01, 0x01
        /*0010*/ 	.byte	0x02, 0x03, 0x00, 0x00, 0x02, 0x06, 0x01, 0x00, 0x04, 0x0b, 0x08, 0x00, 0x09, 0x00, 0x00, 0x00
        /*0020*/ 	.byte	0x00, 0x00, 0x00, 0x00


//--------------------- .nv.info._Z7reduce1PfS_j  --------------------------
	.section	.nv.info._Z7reduce1PfS_j,"",@"SHT_CUDA_INFO"
	.sectionflags	@""
	.align	4


	//----- nvinfo : EIATTR_CUDA_API_VERSION
	.align		4
        /*0000*/ 	.byte	0x04, 0x37
        /*0002*/ 	.short	(.L_19 - .L_18)
.L_18:
        /*0004*/ 	.word	0x00000082


	//----- nvinfo : EIATTR_KPARAM_INFO
	.align		4
.L_19:
        /*0008*/ 	.byte	0x04, 0x17
        /*000a*/ 	.short	(.L_21 - .L_20)
.L_20:
        /*000c*/ 	.word	0x00000000
        /*0010*/ 	.short	0x0002
        /*0012*/ 	.short	0x0010
        /*0014*/ 	.byte	0x00, 0xf0, 0x11, 0x00


	//----- nvinfo : EIATTR_KPARAM_INFO
	.align		4
.L_21:
        /*0018*/ 	.byte	0x04, 0x17
        /*001a*/ 	.short	(.L_23 - .L_22)
.L_22:
        /*001c*/ 	.word	0x00000000
        /*0020*/ 	.short	0x0001
        /*0022*/ 	.short	0x0008
        /*0024*/ 	.byte	0x00, 0xf5, 0x21, 0x00


	//----- nvinfo : EIATTR_KPARAM_INFO
	.align		4
.L_23:
        /*0028*/ 	.byte	0x04, 0x17
        /*002a*/ 	.short	(.L_25 - .L_24)
.L_24:
        /*002c*/ 	.word	0x00000000
        /*0030*/ 	.short	0x0000
        /*0032*/ 	.short	0x0000
        /*0034*/ 	.byte	0x00, 0xf5, 0x21, 0x00


	//----- nvinfo : EIATTR_SPARSE_MMA_MASK
	.align		4
.L_25:
        /*0038*/ 	.byte	0x03, 0x50
        /*003a*/ 	.short	0x0000


	//----- nvinfo : EIATTR_MAXREG_COUNT
	.align		4
        /*003c*/ 	.byte	0x03, 0x1b
        /*003e*/ 	.short	0x00ff


	//----- nvinfo : EIATTR_NUM_BARRIERS
	.align		4
        /*0040*/ 	.byte	0x02, 0x4c
        /*0042*/ 	.byte	0x01
	.zero		1


	//----- nvinfo : EIATTR_MERCURY_ISA_VERSION
	.align		4
        /*0044*/ 	.byte	0x03, 0x5f
        /*0046*/ 	.short	0x0101


	//----- nvinfo : EIATTR_VRC_CTA_INIT_COUNT
	.align		4
        /*0048*/ 	.byte	0x02, 0x4a
	.zero		1
	.zero		1


	//----- nvinfo : EIATTR_EXIT_INSTR_OFFSETS
	.align		4
        /*004c*/ 	.byte	0x04, 0x1c
        /*004e*/ 	.short	(.L_27 - .L_26)


	//   ....[0]....
.L_26:
        /*0050*/ 	.word	0x00000220


	//   ....[1]....
        /*0054*/ 	.word	0x000002a0


	//----- nvinfo : EIATTR_CBANK_PARAM_SIZE
	.align		4
.L_27:
        /*0058*/ 	.byte	0x03, 0x19
        /*005a*/ 	.short	0x0014


	//----- nvinfo : EIATTR_PARAM_CBANK
	.align		4
        /*005c*/ 	.byte	0x04, 0x0a
        /*005e*/ 	.short	(.L_29 - .L_28)
	.align		4
.L_28:
        /*0060*/ 	.word	index@(.nv.constant0._Z7reduce1PfS_j)
        /*0064*/ 	.short	0x0380
        /*0066*/ 	.short	0x0014


	//----- nvinfo : EIATTR_SW_WAR
	.align		4
.L_29:
        /*0068*/ 	.byte	0x04, 0x36
        /*006a*/ 	.short	(.L_31 - .L_30)
.L_30:
        /*006c*/ 	.word	0x00000008
.L_31:


//--------------------- .nv.info._Z7reduce0PfS_j  --------------------------
	.section	.nv.info._Z7reduce0PfS_j,"",@"SHT_CUDA_INFO"
	.sectionflags	@""
	.align	4


	//----- nvinfo : EIATTR_CUDA_API_VERSION
	.align		4
        /*0000*/ 	.byte	0x04, 0x37
        /*0002*/ 	.short	(.L_33 - .L_32)
.L_32:
        /*0004*/ 	.word	0x00000082


	//----- nvinfo : EIATTR_KPARAM_INFO
	.align		4
.L_33:
        /*0008*/ 	.byte	0x04, 0x17
        /*000a*/ 	.short	(.L_35 - .L_34)
.L_34:
        /*000c*/ 	.word	0x00000000
        /*0010*/ 	.short	0x0002
        /*0012*/ 	.short	0x0010
        /*0014*/ 	.byte	0x00, 0xf0, 0x11, 0x00


	//----- nvinfo : EIATTR_KPARAM_INFO
	.align		4
.L_35:
        /*0018*/ 	.byte	0x04, 0x17
        /*001a*/ 	.short	(.L_37 - .L_36)
.L_36:
        /*001c*/ 	.word	0x00000000
        /*0020*/ 	.short	0x0001
        /*0022*/ 	.short	0x0008
        /*0024*/ 	.byte	0x00, 0xf5, 0x21, 0x00


	//----- nvinfo : EIATTR_KPARAM_INFO
	.align		4
.L_37:
        /*0028*/ 	.byte	0x04, 0x17
        /*002a*/ 	.short	(.L_39 - .L_38)
.L_38:
        /*002c*/ 	.word	0x00000000
        /*0030*/ 	.short	0x0000
        /*0032*/ 	.short	0x0000
        /*0034*/ 	.byte	0x00, 0xf5, 0x21, 0x00


	//----- nvinfo : EIATTR_SPARSE_MMA_MASK
	.align		4
.L_39:
        /*0038*/ 	.byte	0x03, 0x50
        /*003a*/ 	.short	0x0000


	//----- nvinfo : EIATTR_MAXREG_COUNT
	.align		4
        /*003c*/ 	.byte	0x03, 0x1b
        /*003e*/ 	.short	0x00ff


	//----- nvinfo : EIATTR_NUM_BARRIERS
	.align		4
        /*0040*/ 	.byte	0x02, 0x4c
        /*0042*/ 	.byte	0x01
	.zero		1


	//----- nvinfo : EIATTR_MERCURY_ISA_VERSION
	.align		4
        /*0044*/ 	.byte	0x03, 0x5f
        /*0046*/ 	.short	0x0101


	//----- nvinfo : EIATTR_VRC_CTA_INIT_COUNT
	.align		4
        /*0048*/ 	.byte	0x02, 0x4a
	.zero		1
	.zero		1


	//----- nvinfo : EIATTR_EXIT_INSTR_OFFSETS
	.align		4
        /*004c*/ 	.byte	0x04, 0x1c
        /*004e*/ 	.short	(.L_41 - .L_40)


	//   ....[0]....
.L_40:
        /*0050*/ 	.word	0x00000220


	//   ....[1]....
        /*0054*/ 	.word	0x000002a0


	//----- nvinfo : EIATTR_CBANK_PARAM_SIZE
	.align		4
.L_41:
        /*0058*/ 	.byte	0x03, 0x19
        /*005a*/ 	.short	0x0014


	//----- nvinfo : EIATTR_PARAM_CBANK
	.align		4
        /*005c*/ 	.byte	0x04, 0x0a
        /*005e*/ 	.short	(.L_43 - .L_42)
	.align		4
.L_42:
        /*0060*/ 	.word	index@(.nv.constant0._Z7reduce0PfS_j)
        /*0064*/ 	.short	0x0380
        /*0066*/ 	.short	0x0014


	//----- nvinfo : EIATTR_SW_WAR
	.align		4
.L_43:
        /*0068*/ 	.byte	0x04, 0x36
        /*006a*/ 	.short	(.L_45 - .L_44)
.L_44:
        /*006c*/ 	.word	0x00000008
.L_45:


//--------------------- .nv.info._Z8gpu_HeatPfS_S_i --------------------------
	.section	.nv.info._Z8gpu_HeatPfS_S_i,"",@"SHT_CUDA_INFO"
	.sectionflags	@""
	.align	4


	//----- nvinfo : EIATTR_CUDA_API_VERSION
	.align		4
        /*0000*/ 	.byte	0x04, 0x37
        /*0002*/ 	.short	(.L_47 - .L_46)
.L_46:
        /*0004*/ 	.word	0x00000082


	//----- nvinfo : EIATTR_KPARAM_INFO
	.align		4
.L_47:
        /*0008*/ 	.byte	0x04, 0x17
        /*000a*/ 	.short	(.L_49 - .L_48)
.L_48:
        /*000c*/ 	.word	0x00000000
        /*0010*/ 	.short	0x0003
        /*0012*/ 	.short	0x0018
        /*0014*/ 	.byte	0x00, 0xf0, 0x11, 0x00


	//----- nvinfo : EIATTR_KPARAM_INFO
	.align		4
.L_49:
        /*0018*/ 	.byte	0x04, 0x17
        /*001a*/ 	.short	(.L_51 - .L_50)
.L_50:
        /*001c*/ 	.word	0x00000000
        /*0020*/ 	.short	0x0002
        /*0022*/ 	.short	0x0010
        /*0024*/ 	.byte	0x00, 0xf5, 0x21, 0x00


	//----- nvinfo : EIATTR_KPARAM_INFO
	.align		4
.L_51:
        /*0028*/ 	.byte	0x04, 0x17
        /*002a*/ 	.short	(.L_53 - .L_52)
.L_52:
        /*002c*/ 	.word	0x00000000
        /*0030*/ 	.short	0x0001
        /*0032*/ 	.short	0x0008
        /*0034*/ 	.byte	0x00, 0xf5, 0x21, 0x00


	//----- nvinfo : EIATTR_KPARAM_INFO
	.align		4
.L_53:
        /*0038*/ 	.byte	0x04, 0x17
        /*003a*/ 	.short	(.L_55 - .L_54)
.L_54:
        /*003c*/ 	.word	0x00000000
        /*0040*/ 	.short	0x0000
        /*0042*/ 	.short	0x0000
        /*0044*/ 	.byte	0x00, 0xf5, 0x21, 0x00


	//----- nvinfo : EIATTR_SPARSE_MMA_MASK
	.align		4
.L_55:
        /*0048*/ 	.byte	0x03, 0x50
        /*004a*/ 	.short	0x0000


	//----- nvinfo : EIATTR_MAXREG_COUNT
	.align		4
        /*004c*/ 	.byte	0x03, 0x1b
        /*004e*/ 	.short	0x00ff


	//----- nvinfo : EIATTR_MERCURY_ISA_VERSION
	.align		4
        /*0050*/ 	.byte	0x03, 0x5f
        /*0052*/ 	.short	0x0101


	//----- nvinfo : EIATTR_VRC_CTA_INIT_COUNT
	.align		4
        /*0054*/ 	.byte	0x02, 0x4a
	.zero		1
	.zero		1


	//----- nvinfo : EIATTR_EXIT_INSTR_OFFSETS
	.align		4
        /*0058*/ 	.byte	0x04, 0x1c
        /*005a*/ 	.short	(.L_57 - .L_56)


	//   ....[0]....
.L_56:
        /*005c*/ 	.word	0x00000290


	//   ....[1]....
        /*0060*/ 	.word	0x000002d0


	//----- nvinfo : EIATTR_CRS_STACK_SIZE
	.align		4
.L_57:
        /*0064*/ 	.byte	0x04, 0x1e
        /*0066*/ 	.short	(.L_59 - .L_58)
.L_58:
        /*0068*/ 	.word	0x00000000


	//----- nvinfo : EIATTR_CBANK_PARAM_SIZE
	.align		4
.L_59:
        /*006c*/ 	.byte	0x03, 0x19
        /*006e*/ 	.short	0x001c


	//----- nvinfo : EIATTR_PARAM_CBANK
	.align		4
        /*0070*/ 	.byte	0x04, 0x0a
        /*0072*/ 	.short	(.L_61 - .L_60)
	.align		4
.L_60:
        /*0074*/ 	.word	index@(.nv.constant0._Z8gpu_HeatPfS_S_i)
        /*0078*/ 	.short	0x0380
        /*007a*/ 	.short	0x001c


	//----- nvinfo : EIATTR_SW_WAR
	.align		4
.L_61:
        /*007c*/ 	.byte	0x04, 0x36
        /*007e*/ 	.short	(.L_63 - .L_62)
.L_62:
        /*0080*/ 	.word	0x00000008
.L_63:


//--------------------- .nv.callgraph             --------------------------
	.section	.nv.callgraph,"",@"SHT_CUDA_CALLGRAPH"
	.align	4
	.sectionentsize	8
	.align		4
        /*0000*/ 	.word	0x00000000
	.align		4
        /*0004*/ 	.word	0xffffffff
	.align		4
        /*0008*/ 	.word	0x00000000
	.align		4
        /*000c*/ 	.word	0xfffffffe
	.align		4
        /*0010*/ 	.word	0x00000000
	.align		4
        /*0014*/ 	.word	0xfffffffd
	.align		4
        /*0018*/ 	.word	0x00000000
	.align		4
        /*001c*/ 	.word	0xfffffffc


//--------------------- .text._Z7reduce1PfS_j     --------------------------
	.section	.text._Z7reduce1PfS_j,"ax",@progbits
	.align	128
        .global         _Z7reduce1PfS_j
        .type           _Z7reduce1PfS_j,@function
        .size           _Z7reduce1PfS_j,(.L_x_8 - _Z7reduce1PfS_j)
        .other          _Z7reduce1PfS_j,@"STO_CUDA_ENTRY STV_DEFAULT"
_Z7reduce1PfS_j:
.text._Z7reduce1PfS_j:
[----:B------:R-:W-:Y:S01]  /*0000*/  LDC R1, c[0x0][0x37c] ;  /* 0x0000df00ff017b82 */ /* 0x000fe20000000800 */
[----:B------:R-:W0:Y:S01]  /*0010*/  S2R R6, SR_TID.X ;  /* 0x0000000000067919 */ /* 0x000e220000002100 */
[----:B------:R-:W0:Y:S01]  /*0020*/  LDCU UR8, c[0x0][0x360] ;  /* 0x00006c00ff0877ac */ /* 0x000e220008000800 */
[----:B------:R-:W-:Y:S01]  /*0030*/  HFMA2 R0, -RZ, RZ, 0, 0 ;  /* 0x00000000ff007431 */ /* 0x000fe200000001ff */
[----:B------:R-:W0:Y:S01]  /*0040*/  S2R R7, SR_CTAID.X ;  /* 0x0000000000077919 */ /* 0x000e220000002500 */
[----:B------:R-:W1:Y:S01]  /*0050*/  LDCU UR4, c[0x0][0x390] ;  /* 0x00007200ff0477ac */ /* 0x000e620008000800 */
[----:B------:R-:W2:Y:S01]  /*0060*/  LDCU.64 UR6, c[0x0][0x358] ;  /* 0x00006b00ff0677ac */ /* 0x000ea20008000a00 */
[----:B0-----:R-:W-:-:S05]  /*0070*/  IMAD R5, R7, UR8, R6 ;  /* 0x0000000807057c24 */ /* 0x001fca000f8e0206 */
[----:B-1----:R-:W-:-:S13]  /*0080*/  ISETP.GE.U32.AND P0, PT, R5, UR4, PT ;  /* 0x0000000405007c0c */ /* 0x002fda000bf06070 */
[----:B------:R-:W0:Y:S02]  /*0090*/  @!P0 LDC.64 R2, c[0x0][0x380] ;  /* 0x0000e000ff028b82 */ /* 0x000e240000000a00 */
[----:B0-----:R-:W-:-:S05]  /*00a0*/  @!P0 IMAD.WIDE.U32 R2, R5, 0x4, R2 ;  /* 0x0000000405028825 */ /* 0x001fca00078e0002 */
[----:B--2---:R-:W2:Y:S01]  /*00b0*/  @!P0 LDG.E R0, desc[UR6][R2.64] ;  /* 0x0000000602008981 */ /* 0x004ea2000c1e1900 */
[----:B------:R-:W0:Y:S01]  /*00c0*/  S2UR UR5, SR_CgaCtaId ;  /* 0x00000000000579c3 */ /* 0x000e220000008800 */
[----:B------:R-:W-:Y:S01]  /*00d0*/  UMOV UR4, 0x400 ;  /* 0x0000040000047882 */ /* 0x000fe20000000000 */
[----:B------:R-:W-:Y:S01]  /*00e0*/  UISETP.GE.U32.AND UP0, UPT, UR8, 0x2, UPT ;  /* 0x000000020800788c */ /* 0x000fe2000bf06070 */
[----:B------:R-:W-:Y:S01]  /*00f0*/  ISETP.NE.AND P0, PT, R6, RZ, PT ;  /* 0x000000ff0600720c */ /* 0x000fe20003f05270 */
[----:B0-----:R-:W-:-:S06]  /*0100*/  ULEA UR4, UR5, UR4, 0x18 ;  /* 0x0000000405047291 */ /* 0x001fcc000f8ec0ff */
[----:B------:R-:W-:-:S05]  /*0110*/  LEA R5, R6, UR4, 0x2 ;  /* 0x0000000406057c11 */ /* 0x000fca000f8e10ff */
[----:B--2---:R0:W-:Y:S01]  /*0120*/  STS [R5], R0 ;  /* 0x0000000005007388 */ /* 0x0041e20000000800 */
[----:B------:R-:W-:Y:S06]  /*0130*/  BAR.SYNC.DEFER_BLOCKING 0x0 ;  /* 0x0000000000007b1d */ /* 0x000fec0000010000 */
[----:B------:R-:W-:Y:S05]  /*0140*/  BRA.U !UP0, `(.L_x_0) ;  /* 0x0000000108347547 */ /* 0x000fea000b800000 */
[----:B0-----:R-:W-:-:S07]  /*0150*/  MOV R0, 0x1 ;  /* 0x0000000100007802 */ /* 0x001fce0000000f00 */
.L_x_1:
[----:B------:R-:W-:-:S04]  /*0160*/  IMAD.SHL.U32 R9, R0, 0x2, RZ ;  /* 0x0000000200097824 */ /* 0x000fc800078e00ff */
[----:B------:R-:W-:-:S05]  /*0170*/  IMAD R2, R9, R6, RZ ;  /* 0x0000000609027224 */ /* 0x000fca00078e02ff */
[----:B------:R-:W-:-:S13]  /*0180*/  ISETP.GE.U32.AND P1, PT, R2, UR8, PT ;  /* 0x0000000802007c0c */ /* 0x000fda000bf26070 */
[----:B------:R-:W-:Y:S01]  /*0190*/  @!P1 LEA R2, R0, R5, 0x2 ;  /* 0x0000000500029211 */ /* 0x000fe200078e10ff */
[----:B------:R-:W-:Y:S01]  /*01a0*/  @!P1 LDS R3, [R5] ;  /* 0x0000000005039984 */ /* 0x000fe20000000800 */
[----:B------:R-:W-:-:S04]  /*01b0*/  IMAD.MOV.U32 R0, RZ, RZ, R9 ;  /* 0x000000ffff007224 */ /* 0x000fc800078e0009 */
[----:B------:R-:W0:Y:S02]  /*01c0*/  @!P1 LDS R2, [R2] ;  /* 0x0000000002029984 */ /* 0x000e240000000800 */
[----:B0-----:R-:W-:-:S05]  /*01d0*/  @!P1 FADD R4, R2, R3 ;  /* 0x0000000302049221 */ /* 0x001fca0000000000 */
[----:B------:R1:W-:Y:S01]  /*01e0*/  @!P1 STS [R5], R4 ;  /* 0x0000000405009388 */ /* 0x0003e20000000800 */
[----:B------:R-:W-:Y:S01]  /*01f0*/  BAR.SYNC.DEFER_BLOCKING 0x0 ;  /* 0x0000000000007b1d */ /* 0x000fe20000010000 */
[----:B------:R-:W-:-:S13]  /*0200*/  ISETP.GE.U32.AND P1, PT, R9, UR8, PT ;  /* 0x0000000809007c0c */ /* 0x000fda000bf26070 */
[----:B-1----:R-:W-:Y:S05]  /*0210*/  @!P1 BRA `(.L_x_1) ;  /* 0xfffffffc00d09947 */ /* 0x002fea000383ffff */
.L_x_0:
[----:B------:R-:W-:Y:S05]  /*0220*/  @P0 EXIT ;  /* 0x000000000000094d */ /* 0x000fea0003800000 */
[----:B------:R-:W1:Y:S01]  /*0230*/  S2UR UR5, SR_CgaCtaId ;  /* 0x00000000000579c3 */ /* 0x000e620000008800 */
[----:B------:R-:W-:-:S07]  /*0240*/  UMOV UR4, 0x400 ;  /* 0x0000040000047882 */ /* 0x000fce0000000000 */
[----:B------:R-:W2:Y:S01]  /*0250*/  LDC.64 R2, c[0x0][0x388] ;  /* 0x0000e200ff027b82 */ /* 0x000ea20000000a00 */
[----:B-1----:R-:W-:Y:S01]  /*0260*/  ULEA UR4, UR5, UR4, 0x18 ;  /* 0x0000000405047291 */ /* 0x002fe2000f8ec0ff */
[----:B--2---:R-:W-:-:S08]  /*0270*/  IMAD.WIDE.U32 R2, R7, 0x4, R2 ;  /* 0x0000000407027825 */ /* 0x004fd000078e0002 */
[----:B0-----:R-:W0:Y:S04]  /*0280*/  LDS R5, [UR4] ;  /* 0x00000004ff057984 */ /* 0x001e280008000800 */
[----:B0-----:R-:W-:Y:S01]  /*0290*/  STG.E desc[UR6][R2.64], R5 ;  /* 0x0000000502007986 */ /* 0x001fe2000c101906 */
[----:B------:R-:W-:Y:S05]  /*02a0*/  EXIT ;  /* 0x000000000000794d */ /* 0x000fea0003800000 */
.L_x_2:
[----:B------:R-:W-:-:S00]  /*02b0*/  BRA `(.L_x_2) ;  /* 0xfffffffc00fc7947 */ /* 0x000fc0000383ffff */
[----:B------:R-:W-:-:S00]  /*02c0*/  NOP ;  /* 0x0000000000007918 */ /* 0x000fc00000000000 */
        /* <DEDUP_REMOVED lines=11> */
.L_x_8:


//--------------------- .text._Z7reduce0PfS_j     --------------------------
	.section	.text._Z7reduce0PfS_j,"ax",@progbits
	.align	128
        .global         _Z7reduce0PfS_j
        .type           _Z7reduce0PfS_j,@function
        .size           _Z7reduce0PfS_j,(.L_x_9 - _Z7reduce0PfS_j)
        .other          _Z7reduce0PfS_j,@"STO_CUDA_ENTRY STV_DEFAULT"
_Z7reduce0PfS_j:
.text._Z7reduce0PfS_j:
[----:B------:R-:W-:Y:S01]  /*0000*/  LDC R1, c[0x0][0x37c] ;  /* 0x0000df00ff017b82 */ /* 0x000fe20000000800 */
[----:B------:R-:W0:Y:S01]  /*0010*/  S2R R7, SR_TID.X ;  /* 0x0000000000077919 */ /* 0x000e220000002100 */
[----:B------:R-:W0:Y:S01]  /*0020*/  LDCU UR8, c[0x0][0x360] ;  /* 0x00006c00ff0877ac */ /* 0x000e220008000800 */
[----:B------:R-:W-:Y:S01]  /*0030*/  IMAD.MOV.U32 R0, RZ, RZ, RZ ;  /* 0x000000ffff007224 */ /* 0x000fe200078e00ff */
        /* <DEDUP_REMOVED lines=17> */
[----:B0-----:R-:W-:-:S07]  /*0150*/  IMAD.MOV.U32 R0, RZ, RZ, 0x1 ;  /* 0x00000001ff007424 */ /* 0x001fce00078e00ff */
.L_x_4:
[----:B------:R-:W-:-:S05]  /*0160*/  SHF.L.U32 R8, R0, 0x1, RZ ;  /* 0x0000000100087819 */ /* 0x000fca00000006ff */
[----:B------:R-:W-:-:S05]  /*0170*/  VIADD R2, R8, 0xffffffff ;  /* 0xffffffff08027836 */ /* 0x000fca0000000000 */
[----:B------:R-:W-:-:S13]  /*0180*/  LOP3.LUT P1, RZ, R2, R7, RZ, 0xc0, !PT ;  /* 0x0000000702ff7212 */ /* 0x000fda000782c0ff */
[----:B------:R-:W-:Y:S01]  /*0190*/  @!P1 LEA R2, R0, R5, 0x2 ;  /* 0x0000000500029211 */ /* 0x000fe200078e10ff */
[----:B------:R-:W-:Y:S01]  /*01a0*/  @!P1 LDS R3, [R5] ;  /* 0x0000000005039984 */ /* 0x000fe20000000800 */
[----:B------:R-:W-:-:S04]  /*01b0*/  MOV R0, R8 ;  /* 0x0000000800007202 */ /* 0x000fc80000000f00 */
[----:B------:R-:W0:Y:S02]  /*01c0*/  @!P1 LDS R2, [R2] ;  /* 0x0000000002029984 */ /* 0x000e240000000800 */
[----:B0-----:R-:W-:-:S05]  /*01d0*/  @!P1 FADD R4, R2, R3 ;  /* 0x0000000302049221 */ /* 0x001fca0000000000 */
[----:B------:R1:W-:Y:S01]  /*01e0*/  @!P1 STS [R5], R4 ;  /* 0x0000000405009388 */ /* 0x0003e20000000800 */
[----:B------:R-:W-:Y:S01]  /*01f0*/  BAR.SYNC.DEFER_BLOCKING 0x0 ;  /* 0x0000000000007b1d */ /* 0x000fe20000010000 */
[----:B------:R-:W-:-:S13]  /*0200*/  ISETP.GE.U32.AND P1, PT, R8, UR8, PT ;  /* 0x0000000808007c0c */ /* 0x000fda000bf26070 */
[----:B-1----:R-:W-:Y:S05]  /*0210*/  @!P1 BRA `(.L_x_4) ;  /* 0xfffffffc00d09947 */ /* 0x002fea000383ffff */
.L_x_3:
        /* <DEDUP_REMOVED lines=9> */
.L_x_5:
        /* <DEDUP_REMOVED lines=13> */
.L_x_9:


//--------------------- .text._Z8gpu_HeatPfS_S_i  --------------------------
	.section	.text._Z8gpu_HeatPfS_S_i,"ax",@progbits
	.align	128
        .global         _Z8gpu_HeatPfS_S_i
        .type           _Z8gpu_HeatPfS_S_i,@function
        .size           _Z8gpu_HeatPfS_S_i,(.L_x_10 - _Z8gpu_HeatPfS_S_i)
        .other          _Z8gpu_HeatPfS_S_i,@"STO_CUDA_ENTRY STV_DEFAULT"
_Z8gpu_HeatPfS_S_i:
.text._Z8gpu_HeatPfS_S_i:
[----:B------:R-:W-:Y:S01]  /*0000*/  LDC R1, c[0x0][0x37c] ;  /* 0x0000df00ff017b82 */ /* 0x000fe20000000800 */
[----:B------:R-:W0:Y:S07]  /*0010*/  S2R R3, SR_TID.X ;  /* 0x0000000000037919 */ /* 0x000e2e0000002100 */
[----:B------:R-:W0:Y:S01]  /*0020*/  S2UR UR4, SR_CTAID.X ;  /* 0x00000000000479c3 */ /* 0x000e220000002500 */
[----:B------:R-:W1:Y:S07]  /*0030*/  S2R R5, SR_TID.Y ;  /* 0x0000000000057919 */ /* 0x000e6e0000002200 */
[----:B------:R-:W2:Y:S08]  /*0040*/  LDC R0, c[0x0][0x360] ;  /* 0x0000d800ff007b82 */ /* 0x000eb00000000800 */
[----:B------:R-:W1:Y:S08]  /*0050*/  S2UR UR5, SR_CTAID.Y ;  /* 0x00000000000579c3 */ /* 0x000e700000002600 */
[----:B------:R-:W3:Y:S01]  /*0060*/  LDC R2, c[0x0][0x364] ;  /* 0x0000d900ff027b82 */ /* 0x000ee20000000800 */
[----:B0-----:R-:W-:-:S07]  /*0070*/  LOP3.LUT P0, RZ, R3, UR4, RZ, 0xfc, !PT ;  /* 0x0000000403ff7c12 */ /* 0x001fce000f80fcff */
[----:B------:R-:W0:Y:S01]  /*0080*/  LDC R6, c[0x0][0x398] ;  /* 0x0000e600ff067b82 */ /* 0x000e220000000800 */
[----:B--2---:R-:W-:Y:S01]  /*0090*/  IMAD R0, R0, UR4, R3 ;  /* 0x0000000400007c24 */ /* 0x004fe2000f8e0203 */
[----:B-1----:R-:W-:-:S04]  /*00a0*/  LOP3.LUT P1, RZ, R5, UR5, RZ, 0xfc, !PT ;  /* 0x0000000505ff7c12 */ /* 0x002fc8000f82fcff */
[----:B------:R-:W-:Y:S01]  /*00b0*/  PLOP3.LUT P0, PT, P0, P1, PT, 0x2f, 0xf2 ;  /* 0x0000000000f2781c */ /* 0x000fe20000702577 */
[----:B---3--:R-:W-:Y:S01]  /*00c0*/  IMAD R3, R2, UR5, R5 ;  /* 0x0000000502037c24 */ /* 0x008fe2000f8e0205 */
[----:B------:R-:W1:Y:S04]  /*00d0*/  LDCU.64 UR4, c[0x0][0x358] ;  /* 0x00006b00ff0477ac */ /* 0x000e680008000a00 */
[----:B------:R-:W-:Y:S02]  /*00e0*/  VIMNMX R5, PT, PT, R0, R3, !PT ;  /* 0x0000000300057248 */ /* 0x000fe40007fe0100 */
[----:B0-----:R-:W-:Y:S01]  /*00f0*/  IADD3 R2, PT, PT, R6, -0x1, RZ ;  /* 0xffffffff06027810 */ /* 0x001fe20007ffe0ff */
[----:B------:R-:W-:-:S03]  /*0100*/  IMAD R11, R0, R6, R3 ;  /* 0x00000006000b7224 */ /* 0x000fc600078e0203 */
[----:B------:R-:W-:-:S13]  /*0110*/  ISETP.GE.OR P0, PT, R5, R2, P0 ;  /* 0x000000020500720c */ /* 0x000fda0000706670 */
[----:B-1----:R-:W-:Y:S05]  /*0120*/  @P0 BRA `(.L_x_6) ;  /* 0x00000000005c0947 */ /* 0x002fea0003800000 */
[----:B------:R-:W0:Y:S01]  /*0130*/  LDC.64 R2, c[0x0][0x380] ;  /* 0x0000e000ff027b82 */ /* 0x000e220000000a00 */
[----:B------:R-:W-:-:S07]  /*0140*/  IADD3 R5, PT, PT, R11, -R6, RZ ;  /* 0x800000060b057210 */ /* 0x000fce0007ffe0ff */
[----:B------:R-:W1:Y:S01]  /*0150*/  LDC.64 R8, c[0x0][0x388] ;  /* 0x0000e200ff087b82 */ /* 0x000e620000000a00 */
[----:B0-----:R-:W-:-:S04]  /*0160*/  IMAD.WIDE R4, R5, 0x4, R2 ;  /* 0x0000000405047825 */ /* 0x001fc800078e0202 */
[----:B------:R-:W-:Y:S02]  /*0170*/  IMAD.WIDE R2, R11, 0x4, R2 ;  /* 0x000000040b027825 */ /* 0x000fe400078e0202 */
[----:B------:R-:W2:Y:S04]  /*0180*/  LDG.E R5, desc[UR4][R4.64] ;  /* 0x0000000404057981 */ /* 0x000ea8000c1e1900 */
[----:B------:R-:W2:Y:S01]  /*0190*/  LDG.E R0, desc[UR4][R2.64+-0x4] ;  /* 0xfffffc0402007981 */ /* 0x000ea2000c1e1900 */
[----:B------:R-:W-:-:S03]  /*01a0*/  IMAD.WIDE R6, R6, 0x4, R2 ;  /* 0x0000000406067825 */ /* 0x000fc600078e0202 */
[----:B------:R-:W3:Y:S04]  /*01b0*/  LDG.E R13, desc[UR4][R2.64+0x4] ;  /* 0x00000404020d7981 */ /* 0x000ee8000c1e1900 */
[----:B------:R-:W4:Y:S01]  /*01c0*/  LDG.E R7, desc[UR4][R6.64] ;  /* 0x0000000406077981 */ /* 0x000f22000c1e1900 */
[----:B-1----:R-:W-:-:S04]  /*01d0*/  IMAD.WIDE R8, R11, 0x4, R8 ;  /* 0x000000040b087825 */ /* 0x002fc800078e0208 */
[----:B--2---:R-:W-:Y:S02]  /*01e0*/  FADD R0, R0, R5 ;  /* 0x0000000500007221 */ /* 0x004fe40000000000 */
[----:B------:R-:W0:Y:S02]  /*01f0*/  LDC.64 R4, c[0x0][0x390] ;  /* 0x0000e400ff047b82 */ /* 0x000e240000000a00 */
[----:B---3--:R-:W-:-:S04]  /*0200*/  FADD R0, R0, R13 ;  /* 0x0000000d00007221 */ /* 0x008fc80000000000 */
[----:B----4-:R-:W-:-:S04]  /*0210*/  FADD R0, R0, R7 ;  /* 0x0000000700007221 */ /* 0x010fc80000000000 */
[----:B------:R-:W-:-:S05]  /*0220*/  FMUL R13, R0, 0.25 ;  /* 0x3e800000000d7820 */ /* 0x000fca0000400000 */
[----:B------:R-:W-:Y:S04]  /*0230*/  STG.E desc[UR4][R8.64], R13 ;  /* 0x0000000d08007986 */ /* 0x000fe8000c101904 */
[----:B------:R-:W2:Y:S01]  /*0240*/  LDG.E R0, desc[UR4][R2.64] ;  /* 0x0000000402007981 */ /* 0x000ea2000c1e1900 */
[----:B0-----:R-:W-:-:S04]  /*0250*/  IMAD.WIDE R4, R11, 0x4, R4 ;  /* 0x000000040b047825 */ /* 0x001fc800078e0204 */
[----:B--2---:R-:W-:-:S04]  /*0260*/  FADD R0, R13, -R0 ;  /* 0x800000000d007221 */ /* 0x004fc80000000000 */
[----:B------:R-:W-:-:S05]  /*0270*/  FMUL R7, R0, R0 ;  /* 0x0000000000077220 */ /* 0x000fca0000400000 */
[----:B------:R-:W-:Y:S01]  /*0280*/  STG.E desc[UR4][R4.64], R7 ;  /* 0x0000000704007986 */ /* 0x000fe2000c101904 */
[----:B------:R-:W-:Y:S05]  /*0290*/  EXIT ;  /* 0x000000000000794d */ /* 0x000fea0003800000 */
.L_x_6:
[----:B------:R-:W0:Y:S02]  /*02a0*/  LDC.64 R2, c[0x0][0x390] ;  /* 0x0000e400ff027b82 */ /* 0x000e240000000a00 */
[----:B0-----:R-:W-:-:S05]  /*02b0*/  IMAD.WIDE R2, R11, 0x4, R2 ;  /* 0x000000040b027825 */ /* 0x001fca00078e0202 */
[----:B------:R-:W-:Y:S01]  /*02c0*/  STG.E desc[UR4][R2.64], RZ ;  /* 0x000000ff02007986 */ /* 0x000fe2000c101904 */
[----:B------:R-:W-:Y:S05]  /*02d0*/  EXIT ;  /* 0x000000000000794d */ /* 0x000fea0003800000 */
.L_x_7:
        /* <DEDUP_REMOVED lines=10> */
.L_x_10:


//--------------------- .nv.shared._Z7reduce1PfS_j --------------------------
	.section	.nv.shared._Z7reduce1PfS_j,"aw",@nobits
	.sectionflags	@""
	.align	16
	.zero		1024


//--------------------- .nv.shared.reserved.0     --------------------------
	.section	.nv.shared.reserved.0,"aw",@nobits
	.weak		__nv_reservedSMEM_offset_0_alias
	.size		__nv_reservedSMEM_offset_0_alias, 0, 64
	.other		__nv_reservedSMEM_offset_0_alias,@"STO_CUDA_RESERVED_SHARED STV_DEFAULT"
__nv_reservedSMEM_offset_0_alias:
	.zero		0
	.zero		64


//--------------------- .nv.shared._Z7reduce0PfS_j --------------------------
	.section	.nv.shared._Z7reduce0PfS_j,"aw",@nobits
	.sectionflags	@""
	.align	16
	.zero		1024


//--------------------- .nv.shared._Z8gpu_HeatPfS_S_i --------------------------
	.section	.nv.shared._Z8gpu_HeatPfS_S_i,"aw",@nobits
	.sectionflags	@""
	.align	16
	.zero		1024


//--------------------- .nv.constant0._Z7reduce1PfS_j --------------------------
	.section	.nv.constant0._Z7reduce1PfS_j,"a",@progbits
	.sectionflags	@""
	.align	4
.nv.constant0._Z7reduce1PfS_j:
	.zero		916


//--------------------- .nv.constant0._Z7reduce0PfS_j --------------------------
	.section	.nv.constant0._Z7reduce0PfS_j,"a",@progbits
	.sectionflags	@""
	.align	4
.nv.constant0._Z7reduce0PfS_j:
	.zero		916


//--------------------- .nv.constant0._Z8gpu_HeatPfS_S_i --------------------------
	.section	.nv.constant0._Z8gpu_HeatPfS_S_i,"a",@progbits
	.sectionflags	@""
	.align	4
.nv.constant0._Z8gpu_HeatPfS_S_i:
	.zero		924


//--------------------- SYMBOLS --------------------------

	.type		.nv.reservedSmem.offset0,@object
	.size		.nv.reservedSmem.offset0,0x4
	.type		.nv.reservedSmem.cap,@object
	.size		.nv.reservedSmem.cap,0x4
